//
// Generated by NVIDIA NVVM Compiler
//
// Compiler Build ID: CL-36424714
// Cuda compilation tools, release 13.0, V13.0.88
// Based on NVVM 20.0.0
//

.version 9.0
.target sm_100
.address_size 64

	// .globl	_Z17kernel_blur_imageP7double2S0_mm

.visible .entry _Z17kernel_blur_imageP7double2S0_mm(
	.param .u64 .ptr .align 1 _Z17kernel_blur_imageP7double2S0_mm_param_0,
	.param .u64 .ptr .align 1 _Z17kernel_blur_imageP7double2S0_mm_param_1,
	.param .u64 _Z17kernel_blur_imageP7double2S0_mm_param_2,
	.param .u64 _Z17kernel_blur_imageP7double2S0_mm_param_3
)
{
	.reg .pred 	%p<4>;
	.reg .b32 	%r<10>;
	.reg .b64 	%rd<15>;
	.reg .b64 	%fd<88>;

	ld.param.u64 	%rd6, [_Z17kernel_blur_imageP7double2S0_mm_param_2];
	ld.param.u64 	%rd7, [_Z17kernel_blur_imageP7double2S0_mm_param_3];
	mov.u32 	%r1, %ctaid.x;
	mov.u32 	%r2, %ntid.x;
	mov.u32 	%r3, %tid.x;
	mad.lo.s32 	%r4, %r1, %r2, %r3;
	cvt.u64.u32 	%rd1, %r4;
	mov.u32 	%r5, %ctaid.y;
	mov.u32 	%r6, %ntid.y;
	mov.u32 	%r7, %tid.y;
	mad.lo.s32 	%r8, %r5, %r6, %r7;
	cvt.u64.u32 	%rd2, %r8;
	setp.le.u64 	%p1, %rd6, %rd1;
	setp.le.u64 	%p2, %rd7, %rd2;
	or.pred  	%p3, %p1, %p2;
	@%p3 bra 	$L__BB0_2;
	ld.param.u64 	%rd14, [_Z17kernel_blur_imageP7double2S0_mm_param_1];
	ld.param.u64 	%rd13, [_Z17kernel_blur_imageP7double2S0_mm_param_0];
	cvta.to.global.u64 	%rd8, %rd13;
	cvta.to.global.u64 	%rd9, %rd14;
	mad.lo.s64 	%rd10, %rd7, %rd1, %rd2;
	mad.lo.s64 	%rd11, %rd10, 48, %rd8;
	ld.global.v2.f64 	{%fd1, %fd2}, [%rd11];
	mad.lo.s64 	%rd12, %rd10, 144, %rd9;
	ld.global.v2.f64 	{%fd3, %fd4}, [%rd12];
	mul.f64 	%fd5, %fd1, %fd3;
	mul.f64 	%fd6, %fd2, %fd4;
	sub.f64 	%fd7, %fd5, %fd6;
	mul.f64 	%fd8, %fd1, %fd4;
	fma.rn.f64 	%fd9, %fd2, %fd3, %fd8;
	add.f64 	%fd10, %fd7, 0d0000000000000000;
	add.f64 	%fd11, %fd9, 0d0000000000000000;
	ld.global.v2.f64 	{%fd12, %fd13}, [%rd11+16];
	ld.global.v2.f64 	{%fd14, %fd15}, [%rd12+16];
	mul.f64 	%fd16, %fd12, %fd14;
	mul.f64 	%fd17, %fd13, %fd15;
	sub.f64 	%fd18, %fd16, %fd17;
	mul.f64 	%fd19, %fd12, %fd15;
	fma.rn.f64 	%fd20, %fd13, %fd14, %fd19;
	add.f64 	%fd21, %fd10, %fd18;
	add.f64 	%fd22, %fd11, %fd20;
	ld.global.v2.f64 	{%fd23, %fd24}, [%rd11+32];
	ld.global.v2.f64 	{%fd25, %fd26}, [%rd12+32];
	mul.f64 	%fd27, %fd23, %fd25;
	mul.f64 	%fd28, %fd24, %fd26;
	sub.f64 	%fd29, %fd27, %fd28;
	mul.f64 	%fd30, %fd23, %fd26;
	fma.rn.f64 	%fd31, %fd24, %fd25, %fd30;
	add.f64 	%fd32, %fd21, %fd29;
	add.f64 	%fd33, %fd22, %fd31;
	ld.global.v2.f64 	{%fd34, %fd35}, [%rd12+48];
	mul.f64 	%fd36, %fd1, %fd34;
	mul.f64 	%fd37, %fd2, %fd35;
	sub.f64 	%fd38, %fd36, %fd37;
	mul.f64 	%fd39, %fd1, %fd35;
	fma.rn.f64 	%fd40, %fd2, %fd34, %fd39;
	add.f64 	%fd41, %fd38, 0d0000000000000000;
	add.f64 	%fd42, %fd40, 0d0000000000000000;
	ld.global.v2.f64 	{%fd43, %fd44}, [%rd12+64];
	mul.f64 	%fd45, %fd12, %fd43;
	mul.f64 	%fd46, %fd13, %fd44;
	sub.f64 	%fd47, %fd45, %fd46;
	mul.f64 	%fd48, %fd12, %fd44;
	fma.rn.f64 	%fd49, %fd13, %fd43, %fd48;
	add.f64 	%fd50, %fd41, %fd47;
	add.f64 	%fd51, %fd42, %fd49;
	ld.global.v2.f64 	{%fd52, %fd53}, [%rd12+80];
	mul.f64 	%fd54, %fd23, %fd52;
	mul.f64 	%fd55, %fd24, %fd53;
	sub.f64 	%fd56, %fd54, %fd55;
	mul.f64 	%fd57, %fd23, %fd53;
	fma.rn.f64 	%fd58, %fd24, %fd52, %fd57;
	add.f64 	%fd59, %fd50, %fd56;
	add.f64 	%fd60, %fd51, %fd58;
	ld.global.v2.f64 	{%fd61, %fd62}, [%rd12+96];
	mul.f64 	%fd63, %fd1, %fd61;
	mul.f64 	%fd64, %fd2, %fd62;
	sub.f64 	%fd65, %fd63, %fd64;
	mul.f64 	%fd66, %fd1, %fd62;
	fma.rn.f64 	%fd67, %fd2, %fd61, %fd66;
	add.f64 	%fd68, %fd65, 0d0000000000000000;
	add.f64 	%fd69, %fd67, 0d0000000000000000;
	ld.global.v2.f64 	{%fd70, %fd71}, [%rd12+112];
	mul.f64 	%fd72, %fd12, %fd70;
	mul.f64 	%fd73, %fd13, %fd71;
	sub.f64 	%fd74, %fd72, %fd73;
	mul.f64 	%fd75, %fd12, %fd71;
	fma.rn.f64 	%fd76, %fd13, %fd70, %fd75;
	add.f64 	%fd77, %fd68, %fd74;
	add.f64 	%fd78, %fd69, %fd76;
	ld.global.v2.f64 	{%fd79, %fd80}, [%rd12+128];
	mul.f64 	%fd81, %fd23, %fd79;
	mul.f64 	%fd82, %fd24, %fd80;
	sub.f64 	%fd83, %fd81, %fd82;
	mul.f64 	%fd84, %fd23, %fd80;
	fma.rn.f64 	%fd85, %fd24, %fd79, %fd84;
	add.f64 	%fd86, %fd77, %fd83;
	add.f64 	%fd87, %fd78, %fd85;
	st.global.v2.f64 	[%rd11], {%fd32, %fd33};
	st.global.v2.f64 	[%rd11+16], {%fd59, %fd60};
	st.global.v2.f64 	[%rd11+32], {%fd86, %fd87};
$L__BB0_2:
	ret;

}


// ===== COMPILED SASS (sm_100) =====

	.target	sm_100

	.elftype	@"ET_EXEC"


//--------------------- .note.nv.tkinfo           --------------------------
	.section	.note.nv.tkinfo,"",@"SHT_NOTE"
	.sectionflags	@"SHF_NOTE_NV_TKINFO"
	.tkinfo
        /*0018*/ 	.word	0x00000002
        /*0030*/ 	.string	""
        /*0030*/ 	.string	"ptxas"
        /*0030*/ 	.string	"Cuda compilation tools, release 13.0, V13.0.88"
        /*0030*/ 	.string	"Build cuda_13.0.r13.0/compiler.36424714_0"
        /*0030*/ 	.string	"-arch sm_100 -m 64 "



//--------------------- .note.nv.cuinfo           --------------------------
	.section	.note.nv.cuinfo,"",@"SHT_NOTE"
	.sectionflags	@"SHF_NOTE_NV_CUINFO"
        /*0018*/ 	.short	0x0002
        /*001a*/ 	.short	0x0064
        /*001c*/ 	.short	0x0082
	.zero		2


//--------------------- .nv.info                  --------------------------
	.section	.nv.info,"",@"SHT_CUDA_INFO"
	.align	4


	//----- nvinfo : EIATTR_REGCOUNT
	.align		4
        /*0000*/ 	.byte	0x04, 0x2f
        /*0002*/ 	.short	(.L_1 - .L_0)
	.align		4
.L_0:
        /*0004*/ 	.word	index@(_Z17kernel_blur_imageP7double2S0_mm)
        /*0008*/ 	.word	0x00000028


	//----- nvinfo : EIATTR_FRAME_SIZE
	.align		4
.L_1:
        /*000c*/ 	.byte	0x04, 0x11
        /*000e*/ 	.short	(.L_3 - .L_2)
	.align		4
.L_2:
        /*0010*/ 	.word	index@(_Z17kernel_blur_imageP7double2S0_mm)
        /*0014*/ 	.word	0x00000000


	//----- nvinfo : EIATTR_MIN_STACK_SIZE
	.align		4
.L_3:
        /*0018*/ 	.byte	0x04, 0x12
        /*001a*/ 	.short	(.L_5 - .L_4)
	.align		4
.L_4:
        /*001c*/ 	.word	index@(_Z17kernel_blur_imageP7double2S0_mm)
        /*0020*/ 	.word	0x00000000
.L_5:


//--------------------- .nv.compat                --------------------------
	.section	.nv.compat,"",@"SHT_CUDA_COMPAT_INFO"
	.align	4
        /*0000*/ 	.byte	0x02, 0x09, 0x00, 0x00, 0x02, 0x02, 0x01, 0x00, 0x02, 0x05, 0x05, 0x00, 0x03, 0x07, 0x01, 0x01
        /*0010*/ 	.byte	0x02, 0x03, 0x00, 0x00, 0x02, 0x06, 0x01, 0x00, 0x04, 0x0b, 0x08, 0x00, 0x01, 0x00, 0x00, 0x00
        /*0020*/ 	.byte	0x00, 0x00, 0x00, 0x00


//--------------------- .nv.info._Z17kernel_blur_imageP7double2S0_mm --------------------------
	.section	.nv.info._Z17kernel_blur_imageP7double2S0_mm,"",@"SHT_CUDA_INFO"
	.sectionflags	@""
	.align	4


	//----- nvinfo : EIATTR_CUDA_API_VERSION
	.align		4
        /*0000*/ 	.byte	0x04, 0x37
        /*0002*/ 	.short	(.L_7 - .L_6)
.L_6:
        /*0004*/ 	.word	0x00000082


	//----- nvinfo : EIATTR_KPARAM_INFO
	.align		4
.L_7:
        /*0008*/ 	.byte	0x04, 0x17
        /*000a*/ 	.short	(.L_9 - .L_8)
.L_8:
        /*000c*/ 	.word	0x00000000
        /*0010*/ 	.short	0x0003
        /*0012*/ 	.short	0x0018
        /*0014*/ 	.byte	0x00, 0xf0, 0x21, 0x00


	//----- nvinfo : EIATTR_KPARAM_INFO
	.align		4
.L_9:
        /*0018*/ 	.byte	0x04, 0x17
        /*001a*/ 	.short	(.L_11 - .L_10)
.L_10:
        /*001c*/ 	.word	0x00000000
        /*0020*/ 	.short	0x0002
        /*0022*/ 	.short	0x0010
        /*0024*/ 	.byte	0x00, 0xf0, 0x21, 0x00


	//----- nvinfo : EIATTR_KPARAM_INFO
	.align		4
.L_11:
        /*0028*/ 	.byte	0x04, 0x17
        /*002a*/ 	.short	(.L_13 - .L_12)
.L_12:
        /*002c*/ 	.word	0x00000000
        /*0030*/ 	.short	0x0001
        /*0032*/ 	.short	0x0008
        /*0034*/ 	.byte	0x00, 0xf5, 0x21, 0x00


	//----- nvinfo : EIATTR_KPARAM_INFO
	.align		4
.L_13:
        /*0038*/ 	.byte	0x04, 0x17
        /*003a*/ 	.short	(.L_15 - .L_14)
.L_14:
        /*003c*/ 	.word	0x00000000
        /*0040*/ 	.short	0x0000
        /*0042*/ 	.short	0x0000
        /*0044*/ 	.byte	0x00, 0xf5, 0x21, 0x00


	//----- nvinfo : EIATTR_SPARSE_MMA_MASK
	.align		4
.L_15:
        /*0048*/ 	.byte	0x03, 0x50
        /*004a*/ 	.short	0x0000


	//----- nvinfo : EIATTR_MAXREG_COUNT
	.align		4
        /*004c*/ 	.byte	0x03, 0x1b
        /*004e*/ 	.short	0x00ff


	//----- nvinfo : EIATTR_MERCURY_ISA_VERSION
	.align		4
        /*0050*/ 	.byte	0x03, 0x5f
        /*0052*/ 	.short	0x0101


	//----- nvinfo : EIATTR_VRC_CTA_INIT_COUNT
	.align		4
        /*0054*/ 	.byte	0x02, 0x4a
	.zero		1
	.zero		1


	//----- nvinfo : EIATTR_EXIT_INSTR_OFFSETS
	.align		4
        /*0058*/ 	.byte	0x04, 0x1c
        /*005a*/ 	.short	(.L_17 - .L_16)


	//   ....[0]....
.L_16:
        /*005c*/ 	.word	0x000000e0


	//   ....[1]....
        /*0060*/ 	.word	0x00000600


	//----- nvinfo : EIATTR_CBANK_PARAM_SIZE
	.align		4
.L_17:
        /*0064*/ 	.byte	0x03, 0x19
        /*0066*/ 	.short	0x0020


	//----- nvinfo : EIATTR_PARAM_CBANK
	.align		4
        /*0068*/ 	.byte	0x04, 0x0a
        /*006a*/ 	.short	(.L_19 - .L_18)
	.align		4
.L_18:
        /*006c*/ 	.word	index@(.nv.constant0._Z17kernel_blur_imageP7double2S0_mm)
        /*0070*/ 	.short	0x0380
        /*0072*/ 	.short	0x0020


	//----- nvinfo : EIATTR_SW_WAR
	.align		4
.L_19:
        /*0074*/ 	.byte	0x04, 0x36
        /*0076*/ 	.short	(.L_21 - .L_20)
.L_20:
        /*0078*/ 	.word	0x00000008
.L_21:


//--------------------- .nv.callgraph             --------------------------
	.section	.nv.callgraph,"",@"SHT_CUDA_CALLGRAPH"
	.align	4
	.sectionentsize	8
	.align		4
        /*0000*/ 	.word	0x00000000
	.align		4
        /*0004*/ 	.word	0xffffffff
	.align		4
        /*0008*/ 	.word	0x00000000
	.align		4
        /*000c*/ 	.word	0xfffffffe
	.align		4
        /*0010*/ 	.word	0x00000000
	.align		4
        /*0014*/ 	.word	0xfffffffd
	.align		4
        /*0018*/ 	.word	0x00000000
	.align		4
        /*001c*/ 	.word	0xfffffffc


//--------------------- .text._Z17kernel_blur_imageP7double2S0_mm --------------------------
	.section	.text._Z17kernel_blur_imageP7double2S0_mm,"ax",@progbits
	.align	128
        .global         _Z17kernel_blur_imageP7double2S0_mm
        .type           _Z17kernel_blur_imageP7double2S0_mm,@function
        .size           _Z17kernel_blur_imageP7double2S0_mm,(.L_x_1 - _Z17kernel_blur_imageP7double2S0_mm)
        .other          _Z17kernel_blur_imageP7double2S0_mm,@"STO_CUDA_ENTRY STV_DEFAULT"
_Z17kernel_blur_imageP7double2S0_mm:
.text._Z17kernel_blur_imageP7double2S0_mm:
[----:B------:R-:W-:Y:S01]  /*0000*/  LDC R1, c[0x0][0x37c] ;  /* 0x0000df00ff017b82 */ /* 0x000fe20000000800 */
[----:B------:R-:W0:Y:S07]  /*0010*/  S2R R3, SR_TID.Y ;  /* 0x0000000000037919 */ /* 0x000e2e0000002200 */
[----:B------:R-:W1:Y:S01]  /*0020*/  LDC R9, c[0x0][0x360] ;  /* 0x0000d800ff097b82 */ /* 0x000e620000000800 */
[----:B------:R-:W2:Y:S01]  /*0030*/  LDCU.128 UR8, c[0x0][0x390] ;  /* 0x00007200ff0877ac */ /* 0x000ea20008000c00 */
[----:B------:R-:W1:Y:S06]  /*0040*/  S2R R0, SR_TID.X ;  /* 0x0000000000007919 */ /* 0x000e6c0000002100 */
[----:B------:R-:W0:Y:S08]  /*0050*/  S2UR UR5, SR_CTAID.Y ;  /* 0x00000000000579c3 */ /* 0x000e300000002600 */
[----:B------:R-:W0:Y:S08]  /*0060*/  LDC R2, c[0x0][0x364] ;  /* 0x0000d900ff027b82 */ /* 0x000e300000000800 */
[----:B------:R-:W1:Y:S01]  /*0070*/  S2UR UR4, SR_CTAID.X ;  /* 0x00000000000479c3 */ /* 0x000e620000002500 */
[----:B0-----:R-:W-:-:S05]  /*0080*/  IMAD R2, R2, UR5, R3 ;  /* 0x0000000502027c24 */ /* 0x001fca000f8e0203 */
[----:B--2---:R-:W-:Y:S01]  /*0090*/  ISETP.GE.U32.AND P1, PT, R2, UR10, PT ;  /* 0x0000000a02007c0c */ /* 0x004fe2000bf26070 */
[----:B-1----:R-:W-:-:S03]  /*00a0*/  IMAD R9, R9, UR4, R0 ;  /* 0x0000000409097c24 */ /* 0x002fc6000f8e0200 */
[----:B------:R-:W-:Y:S02]  /*00b0*/  ISETP.GE.U32.AND.EX P1, PT, RZ, UR11, PT, P1 ;  /* 0x0000000bff007c0c */ /* 0x000fe4000bf26110 */
[----:B------:R-:W-:-:S04]  /*00c0*/  ISETP.GE.U32.AND P0, PT, R9, UR8, PT ;  /* 0x0000000809007c0c */ /* 0x000fc8000bf06070 */
[----:B------:R-:W-:-:S13]  /*00d0*/  ISETP.GE.U32.OR.EX P0, PT, RZ, UR9, P1, P0 ;  /* 0x00000009ff007c0c */ /* 0x000fda0008f06500 */
[----:B------:R-:W-:Y:S05]  /*00e0*/  @P0 EXIT ;  /* 0x000000000000094d */ /* 0x000fea0003800000 */
[----:B------:R-:W0:Y:S01]  /*00f0*/  LDC.64 R4, c[0x0][0x380] ;  /* 0x0000e000ff047b82 */ /* 0x000e220000000a00 */
[----:B------:R-:W-:Y:S01]  /*0100*/  HFMA2 R3, -RZ, RZ, 0, 0 ;  /* 0x00000000ff037431 */ /* 0x000fe200000001ff */
[----:B------:R-:W1:Y:S06]  /*0110*/  LDCU.64 UR4, c[0x0][0x358] ;  /* 0x00006b00ff0477ac */ /* 0x000e6c0008000a00 */
[----:B------:R-:W2:Y:S01]  /*0120*/  LDC.64 R6, c[0x0][0x388] ;  /* 0x0000e200ff067b82 */ /* 0x000ea20000000a00 */
[----:B------:R-:W-:-:S04]  /*0130*/  IMAD.WIDE.U32 R2, R9, UR10, R2 ;  /* 0x0000000a09027c25 */ /* 0x000fc8000f8e0002 */
[----:B------:R-:W-:Y:S02]  /*0140*/  IMAD R9, R9, UR11, R3 ;  /* 0x0000000b09097c24 */ /* 0x000fe4000f8e0203 */
[----:B0-----:R-:W-:-:S04]  /*0150*/  IMAD.WIDE.U32 R4, R2, 0x30, R4 ;  /* 0x0000003002047825 */ /* 0x001fc800078e0004 */
[----:B--2---:R-:W-:-:S04]  /*0160*/  IMAD.WIDE.U32 R2, R2, 0x90, R6 ;  /* 0x0000009002027825 */ /* 0x004fc800078e0006 */
[C---:B------:R-:W-:Y:S02]  /*0170*/  IMAD R7, R9.reuse, 0x30, RZ ;  /* 0x0000003009077824 */ /* 0x040fe400078e02ff */
[----:B------:R-:W-:-:S03]  /*0180*/  IMAD R9, R9, 0x90, RZ ;  /* 0x0000009009097824 */ /* 0x000fc600078e02ff */
[----:B------:R-:W-:Y:S02]  /*0190*/  IADD3 R5, PT, PT, R5, R7, RZ ;  /* 0x0000000705057210 */ /* 0x000fe40007ffe0ff */
[----:B------:R-:W-:-:S03]  /*01a0*/  IADD3 R3, PT, PT, R3, R9, RZ ;  /* 0x0000000903037210 */ /* 0x000fc60007ffe0ff */
[----:B-1----:R-:W2:Y:S04]  /*01b0*/  LDG.E.128 R16, desc[UR4][R4.64] ;  /* 0x0000000404107981 */ /* 0x002ea8000c1e1d00 */
[----:B------:R-:W2:Y:S04]  /*01c0*/  LDG.E.128 R28, desc[UR4][R2.64] ;  /* 0x00000004021c7981 */ /* 0x000ea8000c1e1d00 */
[----:B------:R-:W3:Y:S04]  /*01d0*/  LDG.E.128 R8, desc[UR4][R2.64+0x30] ;  /* 0x0000300402087981 */ /* 0x000ee8000c1e1d00 */
[----:B------:R-:W4:Y:S04]  /*01e0*/  LDG.E.128 R12, desc[UR4][R2.64+0x60] ;  /* 0x00006004020c7981 */ /* 0x000f28000c1e1d00 */
[----:B------:R-:W5:Y:S04]  /*01f0*/  LDG.E.128 R20, desc[UR4][R4.64+0x10] ;  /* 0x0000100404147981 */ /* 0x000f68000c1e1d00 */
[----:B------:R-:W5:Y:S01]  /*0200*/  LDG.E.128 R24, desc[UR4][R2.64+0x10] ;  /* 0x0000100402187981 */ /* 0x000f62000c1e1d00 */
[----:B--2---:R-:W-:-:S02]  /*0210*/  DMUL R6, R18, R30 ;  /* 0x0000001e12067228 */ /* 0x004fc40000000000 */
[C---:B------:R-:W-:Y:S02]  /*0220*/  DMUL R34, R16.reuse, R30 ;  /* 0x0000001e10227228 */ /* 0x040fe40000000000 */
[----:B---3--:R-:W-:-:S04]  /*0230*/  DMUL R36, R16, R10 ;  /* 0x0000000a10247228 */ /* 0x008fc80000000000 */
[-C--:B------:R-:W-:Y:S02]  /*0240*/  DFMA R6, R16, R28.reuse, -R6 ;  /* 0x0000001c1006722b */ /* 0x080fe40000000806 */
[C---:B------:R-:W-:Y:S02]  /*0250*/  DFMA R28, R18.reuse, R28, R34 ;  /* 0x0000001c121c722b */ /* 0x040fe40000000022 */
[C---:B------:R-:W-:Y:S02]  /*0260*/  DMUL R34, R18.reuse, R10 ;  /* 0x0000000a12227228 */ /* 0x040fe40000000000 */
[-C--:B----4-:R-:W-:Y:S02]  /*0270*/  DMUL R10, R18, R14.reuse ;  /* 0x0000000e120a7228 */ /* 0x090fe40000000000 */
[----:B------:R-:W-:Y:S02]  /*0280*/  DMUL R14, R16, R14 ;  /* 0x0000000e100e7228 */ /* 0x000fe40000000000 */
[----:B-----5:R-:W-:-:S02]  /*0290*/  DMUL R30, R22, R26 ;  /* 0x0000001a161e7228 */ /* 0x020fc40000000000 */
[----:B------:R-:W-:Y:S02]  /*02a0*/  DFMA R34, R16, R8, -R34 ;  /* 0x000000081022722b */ /* 0x000fe40000000822 */
[----:B------:R-:W-:Y:S02]  /*02b0*/  DMUL R32, R20, R26 ;  /* 0x0000001a14207228 */ /* 0x000fe40000000000 */
[----:B------:R-:W-:Y:S02]  /*02c0*/  DFMA R36, R18, R8, R36 ;  /* 0x000000081224722b */ /* 0x000fe40000000024 */
[----:B------:R-:W-:Y:S01]  /*02d0*/  DFMA R16, R16, R12, -R10 ;  /* 0x0000000c1010722b */ /* 0x000fe2000000080a */
[----:B------:R-:W2:Y:S01]  /*02e0*/  LDG.E.128 R8, desc[UR4][R2.64+0x40] ;  /* 0x0000400402087981 */ /* 0x000ea2000c1e1d00 */
[-C--:B------:R-:W-:Y:S02]  /*02f0*/  DFMA R30, R20, R24.reuse, -R30 ;  /* 0x00000018141e722b */ /* 0x080fe4000000081e */
[----:B------:R-:W-:Y:S01]  /*0300*/  DFMA R32, R22, R24, R32 ;  /* 0x000000181620722b */ /* 0x000fe20000000020 */
[----:B------:R-:W3:Y:S01]  /*0310*/  LDG.E.128 R24, desc[UR4][R2.64+0x70] ;  /* 0x0000700402187981 */ /* 0x000ee2000c1e1d00 */
[----:B------:R-:W-:-:S02]  /*0320*/  DFMA R12, R18, R12, R14 ;  /* 0x0000000c120c722b */ /* 0x000fc4000000000e */
[----:B------:R-:W-:Y:S02]  /*0330*/  DADD R6, RZ, R6 ;  /* 0x00000000ff067229 */ /* 0x000fe40000000006 */
[----:B------:R-:W-:Y:S02]  /*0340*/  DADD R34, RZ, R34 ;  /* 0x00000000ff227229 */ /* 0x000fe40000000022 */
[----:B------:R-:W-:-:S04]  /*0350*/  DADD R28, RZ, R28 ;  /* 0x00000000ff1c7229 */ /* 0x000fc8000000001c */
[----:B------:R-:W-:Y:S02]  /*0360*/  DADD R30, R6, R30 ;  /* 0x00000000061e7229 */ /* 0x000fe4000000001e */
[----:B------:R-:W-:Y:S02]  /*0370*/  DADD R36, RZ, R36 ;  /* 0x00000000ff247229 */ /* 0x000fe40000000024 */
[----:B------:R-:W-:Y:S02]  /*0380*/  DADD R28, R28, R32 ;  /* 0x000000001c1c7229 */ /* 0x000fe40000000020 */
[-C--:B--2---:R-:W-:Y:S02]  /*0390*/  DMUL R18, R22, R10.reuse ;  /* 0x0000000a16127228 */ /* 0x084fe40000000000 */
[----:B------:R-:W-:Y:S02]  /*03a0*/  DMUL R10, R20, R10 ;  /* 0x0000000a140a7228 */ /* 0x000fe40000000000 */
[----:B---3--:R-:W-:-:S02]  /*03b0*/  DMUL R6, R22, R26 ;  /* 0x0000001a16067228 */ /* 0x008fc40000000000 */
[C---:B------:R-:W-:Y:S02]  /*03c0*/  DMUL R14, R20.reuse, R26 ;  /* 0x0000001a140e7228 */ /* 0x040fe40000000000 */
[-C--:B------:R-:W-:Y:S02]  /*03d0*/  DFMA R18, R20, R8.reuse, -R18 ;  /* 0x000000081412722b */ /* 0x080fe40000000812 */
[----:B------:R-:W-:Y:S02]  /*03e0*/  DFMA R26, R22, R8, R10 ;  /* 0x00000008161a722b */ /* 0x000fe4000000000a */
[-C--:B------:R-:W-:Y:S01]  /*03f0*/  DFMA R6, R20, R24.reuse, -R6 ;  /* 0x000000181406722b */ /* 0x080fe20000000806 */
[----:B------:R-:W2:Y:S01]  /*0400*/  LDG.E.128 R8, desc[UR4][R4.64+0x20] ;  /* 0x0000200404087981 */ /* 0x000ea2000c1e1d00 */
[----:B------:R-:W-:Y:S02]  /*0410*/  DFMA R14, R22, R24, R14 ;  /* 0x00000018160e722b */ /* 0x000fe4000000000e */
[----:B------:R-:W-:Y:S01]  /*0420*/  DADD R18, R34, R18 ;  /* 0x0000000022127229 */ /* 0x000fe20000000012 */
[----:B------:R-:W2:Y:S01]  /*0430*/  LDG.E.128 R20, desc[UR4][R2.64+0x20] ;  /* 0x0000200402147981 */ /* 0x000ea2000c1e1d00 */
[----:B------:R-:W-:-:S03]  /*0440*/  DADD R36, R36, R26 ;  /* 0x0000000024247229 */ /* 0x000fc6000000001a */
[----:B------:R-:W3:Y:S04]  /*0450*/  LDG.E.128 R24, desc[UR4][R2.64+0x50] ;  /* 0x0000500402187981 */ /* 0x000ee8000c1e1d00 */
[----:B------:R-:W4:Y:S01]  /*0460*/  LDG.E.128 R32, desc[UR4][R2.64+0x80] ;  /* 0x0000800402207981 */ /* 0x000f22000c1e1d00 */
[----:B------:R-:W-:-:S08]  /*0470*/  DADD R16, RZ, R16 ;  /* 0x00000000ff107229 */ /* 0x000fd00000000010 */
[----:B------:R-:W-:Y:S02]  /*0480*/  DADD R6, R16, R6 ;  /* 0x0000000010067229 */ /* 0x000fe40000000006 */
[----:B------:R-:W-:-:S08]  /*0490*/  DADD R16, RZ, R12 ;  /* 0x00000000ff107229 */ /* 0x000fd0000000000c */
[----:B------:R-:W-:Y:S02]  /*04a0*/  DADD R14, R16, R14 ;  /* 0x00000000100e7229 */ /* 0x000fe4000000000e */
[-C--:B--2---:R-:W-:Y:S02]  /*04b0*/  DMUL R12, R10, R22.reuse ;  /* 0x000000160a0c7228 */ /* 0x084fe40000000000 */
[----:B------:R-:W-:Y:S02]  /*04c0*/  DMUL R22, R8, R22 ;  /* 0x0000001608167228 */ /* 0x000fe40000000000 */
[-C--:B---3--:R-:W-:Y:S02]  /*04d0*/  DMUL R16, R10, R26.reuse ;  /* 0x0000001a0a107228 */ /* 0x088fe40000000000 */
[----:B------:R-:W-:Y:S02]  /*04e0*/  DMUL R26, R8, R26 ;  /* 0x0000001a081a7228 */ /* 0x000fe40000000000 */
[----:B----4-:R-:W-:-:S02]  /*04f0*/  DMUL R2, R10, R34 ;  /* 0x000000220a027228 */ /* 0x010fc40000000000 */
[C---:B------:R-:W-:Y:S02]  /*0500*/  DMUL R34, R8.reuse, R34 ;  /* 0x0000002208227228 */ /* 0x040fe40000000000 */
[C---:B------:R-:W-:Y:S02]  /*0510*/  DFMA R12, R8.reuse, R20, -R12 ;  /* 0x00000014080c722b */ /* 0x040fe4000000080c */
[----:B------:R-:W-:Y:S02]  /*0520*/  DFMA R16, R8, R24, -R16 ;  /* 0x000000180810722b */ /* 0x000fe40000000810 */
[C---:B------:R-:W-:Y:S02]  /*0530*/  DFMA R20, R10.reuse, R20, R22 ;  /* 0x000000140a14722b */ /* 0x040fe40000000016 */
[----:B------:R-:W-:Y:S02]  /*0540*/  DFMA R26, R10, R24, R26 ;  /* 0x000000180a1a722b */ /* 0x000fe4000000001a */
[----:B------:R-:W-:-:S02]  /*0550*/  DFMA R2, R8, R32, -R2 ;  /* 0x000000200802722b */ /* 0x000fc40000000802 */
[----:B------:R-:W-:Y:S02]  /*0560*/  DFMA R34, R10, R32, R34 ;  /* 0x000000200a22722b */ /* 0x000fe40000000022 */
[----:B------:R-:W-:Y:S02]  /*0570*/  DADD R8, R30, R12 ;  /* 0x000000001e087229 */ /* 0x000fe4000000000c */
[----:B------:R-:W-:Y:S02]  /*0580*/  DADD R16, R18, R16 ;  /* 0x0000000012107229 */ /* 0x000fe40000000010 */
[----:B------:R-:W-:Y:S02]  /*0590*/  DADD R10, R28, R20 ;  /* 0x000000001c0a7229 */ /* 0x000fe40000000014 */
[----:B------:R-:W-:Y:S02]  /*05a0*/  DADD R18, R36, R26 ;  /* 0x0000000024127229 */ /* 0x000fe4000000001a */
[----:B------:R-:W-:-:S02]  /*05b0*/  DADD R12, R6, R2 ;  /* 0x00000000060c7229 */ /* 0x000fc40000000002 */
[----:B------:R-:W-:Y:S01]  /*05c0*/  DADD R14, R14, R34 ;  /* 0x000000000e0e7229 */ /* 0x000fe20000000022 */
[----:B------:R-:W-:Y:S04]  /*05d0*/  STG.E.128 desc[UR4][R4.64], R8 ;  /* 0x0000000804007986 */ /* 0x000fe8000c101d04 */
[----:B------:R-:W-:Y:S04]  /*05e0*/  STG.E.128 desc[UR4][R4.64+0x10], R16 ;  /* 0x0000101004007986 */ /* 0x000fe8000c101d04 */
[----:B------:R-:W-:Y:S01]  /*05f0*/  STG.E.128 desc[UR4][R4.64+0x20], R12 ;  /* 0x0000200c04007986 */ /* 0x000fe2000c101d04 */
[----:B------:R-:W-:Y:S05]  /*0600*/  EXIT ;  /* 0x000000000000794d */ /* 0x000fea0003800000 */
.L_x_0:
[----:B------:R-:W-:-:S00]  /*0610*/  BRA `(.L_x_0) ;  /* 0xfffffffc00fc7947 */ /* 0x000fc0000383ffff */
[----:B------:R-:W-:-:S00]  /*0620*/  NOP ;  /* 0x0000000000007918 */ /* 0x000fc00000000000 */
        /* <DEDUP_REMOVED lines=13> */
.L_x_1:


//--------------------- .nv.shared.reserved.0     --------------------------
	.section	.nv.shared.reserved.0,"aw",@nobits
	.weak		__nv_reservedSMEM_offset_0_alias
	.size		__nv_reservedSMEM_offset_0_alias, 0, 64
	.other		__nv_reservedSMEM_offset_0_alias,@"STO_CUDA_RESERVED_SHARED STV_DEFAULT"
__nv_reservedSMEM_offset_0_alias:
	.zero		0
	.zero		64


//--------------------- .nv.constant0._Z17kernel_blur_imageP7double2S0_mm --------------------------
	.section	.nv.constant0._Z17kernel_blur_imageP7double2S0_mm,"a",@progbits
	.sectionflags	@""
	.align	4
.nv.constant0._Z17kernel_blur_imageP7double2S0_mm:
	.zero		928


//--------------------- SYMBOLS --------------------------

	.type		.nv.reservedSmem.offset0,@object
	.size		.nv.reservedSmem.offset0,0x4
